//
// Generated by NVIDIA NVVM Compiler
//
// Compiler Build ID: CL-36424714
// Cuda compilation tools, release 13.0, V13.0.88
// Based on NVVM 20.0.0
//

.version 9.0
.target sm_100
.address_size 64

	// .globl	_Z8ell_spmvPiS_S_S_ii

.visible .entry _Z8ell_spmvPiS_S_S_ii(
	.param .u64 .ptr .align 1 _Z8ell_spmvPiS_S_S_ii_param_0,
	.param .u64 .ptr .align 1 _Z8ell_spmvPiS_S_S_ii_param_1,
	.param .u64 .ptr .align 1 _Z8ell_spmvPiS_S_S_ii_param_2,
	.param .u64 .ptr .align 1 _Z8ell_spmvPiS_S_S_ii_param_3,
	.param .u32 _Z8ell_spmvPiS_S_S_ii_param_4,
	.param .u32 _Z8ell_spmvPiS_S_S_ii_param_5
)
{
	.reg .pred 	%p<11>;
	.reg .b32 	%r<119>;
	.reg .b64 	%rd<78>;

	ld.param.u64 	%rd6, [_Z8ell_spmvPiS_S_S_ii_param_0];
	ld.param.u64 	%rd7, [_Z8ell_spmvPiS_S_S_ii_param_1];
	ld.param.u64 	%rd8, [_Z8ell_spmvPiS_S_S_ii_param_2];
	ld.param.u64 	%rd5, [_Z8ell_spmvPiS_S_S_ii_param_3];
	ld.param.u32 	%r33, [_Z8ell_spmvPiS_S_S_ii_param_4];
	ld.param.u32 	%r34, [_Z8ell_spmvPiS_S_S_ii_param_5];
	cvta.to.global.u64 	%rd1, %rd8;
	cvta.to.global.u64 	%rd2, %rd7;
	cvta.to.global.u64 	%rd3, %rd6;
	mov.u32 	%r35, %tid.x;
	mov.u32 	%r36, %ctaid.x;
	mov.u32 	%r1, %ntid.x;
	mad.lo.s32 	%r105, %r36, %r1, %r35;
	setp.ge.s32 	%p1, %r105, %r33;
	@%p1 bra 	$L__BB0_15;
	setp.lt.s32 	%p2, %r34, 1;
	@%p2 bra 	$L__BB0_15;
	and.b32  	%r3, %r34, 7;
	and.b32  	%r4, %r34, 3;
	and.b32  	%r5, %r34, 2147483640;
	and.b32  	%r6, %r34, 1;
	neg.s32 	%r7, %r5;
	shl.b32 	%r8, %r33, 3;
	cvta.to.global.u64 	%rd4, %rd5;
	mov.u32 	%r37, %nctaid.x;
	mul.lo.s32 	%r9, %r1, %r37;
	mul.wide.s32 	%rd66, %r33, 4;
$L__BB0_3:
	setp.lt.u32 	%p3, %r34, 8;
	mov.b32 	%r113, 0;
	mov.u32 	%r118, %r113;
	@%p3 bra 	$L__BB0_6;
	mov.b32 	%r118, 0;
	mov.u32 	%r106, %r105;
	mov.u32 	%r107, %r7;
$L__BB0_5:
	.pragma "nounroll";
	mul.wide.s32 	%rd9, %r106, 4;
	add.s64 	%rd10, %rd3, %rd9;
	ld.global.u32 	%r41, [%rd10];
	add.s64 	%rd11, %rd2, %rd9;
	ld.global.u32 	%r42, [%rd11];
	mul.wide.s32 	%rd12, %r42, 4;
	add.s64 	%rd13, %rd1, %rd12;
	ld.global.u32 	%r43, [%rd13];
	mad.lo.s32 	%r44, %r43, %r41, %r118;
	mul.wide.s32 	%rd14, %r33, 4;
	add.s64 	%rd15, %rd10, %rd14;
	ld.global.u32 	%r45, [%rd15];
	add.s64 	%rd16, %rd11, %rd14;
	ld.global.u32 	%r46, [%rd16];
	mul.wide.s32 	%rd17, %r46, 4;
	add.s64 	%rd18, %rd1, %rd17;
	ld.global.u32 	%r47, [%rd18];
	mad.lo.s32 	%r48, %r47, %r45, %r44;
	add.s64 	%rd19, %rd15, %rd14;
	ld.global.u32 	%r49, [%rd19];
	add.s64 	%rd20, %rd16, %rd14;
	ld.global.u32 	%r50, [%rd20];
	mul.wide.s32 	%rd21, %r50, 4;
	add.s64 	%rd22, %rd1, %rd21;
	ld.global.u32 	%r51, [%rd22];
	mad.lo.s32 	%r52, %r51, %r49, %r48;
	add.s64 	%rd23, %rd19, %rd14;
	ld.global.u32 	%r53, [%rd23];
	add.s64 	%rd24, %rd20, %rd14;
	ld.global.u32 	%r54, [%rd24];
	mul.wide.s32 	%rd25, %r54, 4;
	add.s64 	%rd26, %rd1, %rd25;
	ld.global.u32 	%r55, [%rd26];
	mad.lo.s32 	%r56, %r55, %r53, %r52;
	add.s64 	%rd27, %rd23, %rd14;
	ld.global.u32 	%r57, [%rd27];
	add.s64 	%rd28, %rd24, %rd14;
	ld.global.u32 	%r58, [%rd28];
	mul.wide.s32 	%rd29, %r58, 4;
	add.s64 	%rd30, %rd1, %rd29;
	ld.global.u32 	%r59, [%rd30];
	mad.lo.s32 	%r60, %r59, %r57, %r56;
	add.s64 	%rd31, %rd27, %rd14;
	ld.global.u32 	%r61, [%rd31];
	add.s64 	%rd32, %rd28, %rd14;
	ld.global.u32 	%r62, [%rd32];
	mul.wide.s32 	%rd33, %r62, 4;
	add.s64 	%rd34, %rd1, %rd33;
	ld.global.u32 	%r63, [%rd34];
	mad.lo.s32 	%r64, %r63, %r61, %r60;
	add.s64 	%rd35, %rd31, %rd14;
	ld.global.u32 	%r65, [%rd35];
	add.s64 	%rd36, %rd32, %rd14;
	ld.global.u32 	%r66, [%rd36];
	mul.wide.s32 	%rd37, %r66, 4;
	add.s64 	%rd38, %rd1, %rd37;
	ld.global.u32 	%r67, [%rd38];
	mad.lo.s32 	%r68, %r67, %r65, %r64;
	add.s64 	%rd39, %rd35, %rd14;
	ld.global.u32 	%r69, [%rd39];
	add.s64 	%rd40, %rd36, %rd14;
	ld.global.u32 	%r70, [%rd40];
	mul.wide.s32 	%rd41, %r70, 4;
	add.s64 	%rd42, %rd1, %rd41;
	ld.global.u32 	%r71, [%rd42];
	mad.lo.s32 	%r118, %r71, %r69, %r68;
	add.s32 	%r107, %r107, 8;
	add.s32 	%r106, %r106, %r8;
	setp.ne.s32 	%p4, %r107, 0;
	mov.u32 	%r113, %r5;
	@%p4 bra 	$L__BB0_5;
$L__BB0_6:
	setp.eq.s32 	%p5, %r3, 0;
	@%p5 bra 	$L__BB0_14;
	add.s32 	%r73, %r3, -1;
	setp.lt.u32 	%p6, %r73, 3;
	@%p6 bra 	$L__BB0_9;
	mad.lo.s32 	%r74, %r113, %r33, %r105;
	mul.wide.s32 	%rd43, %r74, 4;
	add.s64 	%rd44, %rd3, %rd43;
	ld.global.u32 	%r75, [%rd44];
	add.s64 	%rd45, %rd2, %rd43;
	ld.global.u32 	%r76, [%rd45];
	mul.wide.s32 	%rd46, %r76, 4;
	add.s64 	%rd47, %rd1, %rd46;
	ld.global.u32 	%r77, [%rd47];
	mad.lo.s32 	%r78, %r77, %r75, %r118;
	mul.wide.s32 	%rd48, %r33, 4;
	add.s64 	%rd49, %rd44, %rd48;
	ld.global.u32 	%r79, [%rd49];
	add.s64 	%rd50, %rd45, %rd48;
	ld.global.u32 	%r80, [%rd50];
	mul.wide.s32 	%rd51, %r80, 4;
	add.s64 	%rd52, %rd1, %rd51;
	ld.global.u32 	%r81, [%rd52];
	mad.lo.s32 	%r82, %r81, %r79, %r78;
	add.s64 	%rd53, %rd49, %rd48;
	ld.global.u32 	%r83, [%rd53];
	add.s64 	%rd54, %rd50, %rd48;
	ld.global.u32 	%r84, [%rd54];
	mul.wide.s32 	%rd55, %r84, 4;
	add.s64 	%rd56, %rd1, %rd55;
	ld.global.u32 	%r85, [%rd56];
	mad.lo.s32 	%r86, %r85, %r83, %r82;
	add.s64 	%rd57, %rd53, %rd48;
	ld.global.u32 	%r87, [%rd57];
	add.s64 	%rd58, %rd54, %rd48;
	ld.global.u32 	%r88, [%rd58];
	mul.wide.s32 	%rd59, %r88, 4;
	add.s64 	%rd60, %rd1, %rd59;
	ld.global.u32 	%r89, [%rd60];
	mad.lo.s32 	%r118, %r89, %r87, %r86;
	add.s32 	%r113, %r113, 4;
$L__BB0_9:
	setp.eq.s32 	%p7, %r4, 0;
	@%p7 bra 	$L__BB0_14;
	setp.eq.s32 	%p8, %r4, 1;
	@%p8 bra 	$L__BB0_12;
	mad.lo.s32 	%r91, %r113, %r33, %r105;
	mul.wide.s32 	%rd61, %r91, 4;
	add.s64 	%rd62, %rd3, %rd61;
	ld.global.u32 	%r92, [%rd62];
	add.s64 	%rd63, %rd2, %rd61;
	ld.global.u32 	%r93, [%rd63];
	mul.wide.s32 	%rd64, %r93, 4;
	add.s64 	%rd65, %rd1, %rd64;
	ld.global.u32 	%r94, [%rd65];
	mad.lo.s32 	%r95, %r94, %r92, %r118;
	add.s64 	%rd67, %rd62, %rd66;
	ld.global.u32 	%r96, [%rd67];
	add.s64 	%rd68, %rd63, %rd66;
	ld.global.u32 	%r97, [%rd68];
	mul.wide.s32 	%rd69, %r97, 4;
	add.s64 	%rd70, %rd1, %rd69;
	ld.global.u32 	%r98, [%rd70];
	mad.lo.s32 	%r118, %r98, %r96, %r95;
	add.s32 	%r113, %r113, 2;
$L__BB0_12:
	setp.eq.s32 	%p9, %r6, 0;
	@%p9 bra 	$L__BB0_14;
	mad.lo.s32 	%r99, %r113, %r33, %r105;
	mul.wide.s32 	%rd71, %r99, 4;
	add.s64 	%rd72, %rd3, %rd71;
	ld.global.u32 	%r100, [%rd72];
	add.s64 	%rd73, %rd2, %rd71;
	ld.global.u32 	%r101, [%rd73];
	mul.wide.s32 	%rd74, %r101, 4;
	add.s64 	%rd75, %rd1, %rd74;
	ld.global.u32 	%r102, [%rd75];
	mad.lo.s32 	%r118, %r102, %r100, %r118;
$L__BB0_14:
	mul.wide.s32 	%rd76, %r105, 4;
	add.s64 	%rd77, %rd4, %rd76;
	ld.global.u32 	%r103, [%rd77];
	add.s32 	%r104, %r103, %r118;
	st.global.u32 	[%rd77], %r104;
	add.s32 	%r105, %r105, %r9;
	setp.lt.s32 	%p10, %r105, %r33;
	@%p10 bra 	$L__BB0_3;
$L__BB0_15:
	ret;

}


// ===== COMPILED SASS (sm_100) =====

	.target	sm_100

	.elftype	@"ET_EXEC"


//--------------------- .note.nv.tkinfo           --------------------------
	.section	.note.nv.tkinfo,"",@"SHT_NOTE"
	.sectionflags	@"SHF_NOTE_NV_TKINFO"
	.tkinfo
        /*0018*/ 	.word	0x00000002
        /*0030*/ 	.string	""
        /*0030*/ 	.string	"ptxas"
        /*0030*/ 	.string	"Cuda compilation tools, release 13.0, V13.0.88"
        /*0030*/ 	.string	"Build cuda_13.0.r13.0/compiler.36424714_0"
        /*0030*/ 	.string	"-arch sm_100 -m 64 "



//--------------------- .note.nv.cuinfo           --------------------------
	.section	.note.nv.cuinfo,"",@"SHT_NOTE"
	.sectionflags	@"SHF_NOTE_NV_CUINFO"
        /*0018*/ 	.short	0x0002
        /*001a*/ 	.short	0x0064
        /*001c*/ 	.short	0x0082
	.zero		2


//--------------------- .nv.info                  --------------------------
	.section	.nv.info,"",@"SHT_CUDA_INFO"
	.align	4


	//----- nvinfo : EIATTR_REGCOUNT
	.align		4
        /*0000*/ 	.byte	0x04, 0x2f
        /*0002*/ 	.short	(.L_1 - .L_0)
	.align		4
.L_0:
        /*0004*/ 	.word	index@(_Z8ell_spmvPiS_S_S_ii)
        /*0008*/ 	.word	0x00000020


	//----- nvinfo : EIATTR_FRAME_SIZE
	.align		4
.L_1:
        /*000c*/ 	.byte	0x04, 0x11
        /*000e*/ 	.short	(.L_3 - .L_2)
	.align		4
.L_2:
        /*0010*/ 	.word	index@(_Z8ell_spmvPiS_S_S_ii)
        /*0014*/ 	.word	0x00000000


	//----- nvinfo : EIATTR_MIN_STACK_SIZE
	.align		4
.L_3:
        /*0018*/ 	.byte	0x04, 0x12
        /*001a*/ 	.short	(.L_5 - .L_4)
	.align		4
.L_4:
        /*001c*/ 	.word	index@(_Z8ell_spmvPiS_S_S_ii)
        /*0020*/ 	.word	0x00000000
.L_5:


//--------------------- .nv.compat                --------------------------
	.section	.nv.compat,"",@"SHT_CUDA_COMPAT_INFO"
	.align	4
        /*0000*/ 	.byte	0x02, 0x09, 0x00, 0x00, 0x02, 0x02, 0x01, 0x00, 0x02, 0x05, 0x05, 0x00, 0x03, 0x07, 0x01, 0x01
        /*0010*/ 	.byte	0x02, 0x03, 0x00, 0x00, 0x02, 0x06, 0x01, 0x00, 0x04, 0x0b, 0x08, 0x00, 0x09, 0x00, 0x00, 0x00
        /*0020*/ 	.byte	0x00, 0x00, 0x00, 0x00


//--------------------- .nv.info._Z8ell_spmvPiS_S_S_ii --------------------------
	.section	.nv.info._Z8ell_spmvPiS_S_S_ii,"",@"SHT_CUDA_INFO"
	.sectionflags	@""
	.align	4


	//----- nvinfo : EIATTR_CUDA_API_VERSION
	.align		4
        /*0000*/ 	.byte	0x04, 0x37
        /*0002*/ 	.short	(.L_7 - .L_6)
.L_6:
        /*0004*/ 	.word	0x00000082


	//----- nvinfo : EIATTR_KPARAM_INFO
	.align		4
.L_7:
        /*0008*/ 	.byte	0x04, 0x17
        /*000a*/ 	.short	(.L_9 - .L_8)
.L_8:
        /*000c*/ 	.word	0x00000000
        /*0010*/ 	.short	0x0005
        /*0012*/ 	.short	0x0024
        /*0014*/ 	.byte	0x00, 0xf0, 0x11, 0x00


	//----- nvinfo : EIATTR_KPARAM_INFO
	.align		4
.L_9:
        /*0018*/ 	.byte	0x04, 0x17
        /*001a*/ 	.short	(.L_11 - .L_10)
.L_10:
        /*001c*/ 	.word	0x00000000
        /*0020*/ 	.short	0x0004
        /*0022*/ 	.short	0x0020
        /*0024*/ 	.byte	0x00, 0xf0, 0x11, 0x00


	//----- nvinfo : EIATTR_KPARAM_INFO
	.align		4
.L_11:
        /*0028*/ 	.byte	0x04, 0x17
        /*002a*/ 	.short	(.L_13 - .L_12)
.L_12:
        /*002c*/ 	.word	0x00000000
        /*0030*/ 	.short	0x0003
        /*0032*/ 	.short	0x0018
        /*0034*/ 	.byte	0x00, 0xf5, 0x21, 0x00


	//----- nvinfo : EIATTR_KPARAM_INFO
	.align		4
.L_13:
        /*0038*/ 	.byte	0x04, 0x17
        /*003a*/ 	.short	(.L_15 - .L_14)
.L_14:
        /*003c*/ 	.word	0x00000000
        /*0040*/ 	.short	0x0002
        /*0042*/ 	.short	0x0010
        /*0044*/ 	.byte	0x00, 0xf5, 0x21, 0x00


	//----- nvinfo : EIATTR_KPARAM_INFO
	.align		4
.L_15:
        /*0048*/ 	.byte	0x04, 0x17
        /*004a*/ 	.short	(.L_17 - .L_16)
.L_16:
        /*004c*/ 	.word	0x00000000
        /*0050*/ 	.short	0x0001
        /*0052*/ 	.short	0x0008
        /*0054*/ 	.byte	0x00, 0xf5, 0x21, 0x00


	//----- nvinfo : EIATTR_KPARAM_INFO
	.align		4
.L_17:
        /*0058*/ 	.byte	0x04, 0x17
        /*005a*/ 	.short	(.L_19 - .L_18)
.L_18:
        /*005c*/ 	.word	0x00000000
        /*0060*/ 	.short	0x0000
        /*0062*/ 	.short	0x0000
        /*0064*/ 	.byte	0x00, 0xf5, 0x21, 0x00


	//----- nvinfo : EIATTR_SPARSE_MMA_MASK
	.align		4
.L_19:
        /*0068*/ 	.byte	0x03, 0x50
        /*006a*/ 	.short	0x0000


	//----- nvinfo : EIATTR_MAXREG_COUNT
	.align		4
        /*006c*/ 	.byte	0x03, 0x1b
        /*006e*/ 	.short	0x00ff


	//----- nvinfo : EIATTR_MERCURY_ISA_VERSION
	.align		4
        /*0070*/ 	.byte	0x03, 0x5f
        /*0072*/ 	.short	0x0101


	//----- nvinfo : EIATTR_VRC_CTA_INIT_COUNT
	.align		4
        /*0074*/ 	.byte	0x02, 0x4a
	.zero		1
	.zero		1


	//----- nvinfo : EIATTR_EXIT_INSTR_OFFSETS
	.align		4
        /*0078*/ 	.byte	0x04, 0x1c
        /*007a*/ 	.short	(.L_21 - .L_20)


	//   ....[0]....
.L_20:
        /*007c*/ 	.word	0x00000070


	//   ....[1]....
        /*0080*/ 	.word	0x000000a0


	//   ....[2]....
        /*0084*/ 	.word	0x00000af0


	//----- nvinfo : EIATTR_CRS_STACK_SIZE
	.align		4
.L_21:
        /*0088*/ 	.byte	0x04, 0x1e
        /*008a*/ 	.short	(.L_23 - .L_22)
.L_22:
        /*008c*/ 	.word	0x00000000


	//----- nvinfo : EIATTR_CBANK_PARAM_SIZE
	.align		4
.L_23:
        /*0090*/ 	.byte	0x03, 0x19
        /*0092*/ 	.short	0x0028


	//----- nvinfo : EIATTR_PARAM_CBANK
	.align		4
        /*0094*/ 	.byte	0x04, 0x0a
        /*0096*/ 	.short	(.L_25 - .L_24)
	.align		4
.L_24:
        /*0098*/ 	.word	index@(.nv.constant0._Z8ell_spmvPiS_S_S_ii)
        /*009c*/ 	.short	0x0380
        /*009e*/ 	.short	0x0028


	//----- nvinfo : EIATTR_SW_WAR
	.align		4
.L_25:
        /*00a0*/ 	.byte	0x04, 0x36
        /*00a2*/ 	.short	(.L_27 - .L_26)
.L_26:
        /*00a4*/ 	.word	0x00000008
.L_27:


//--------------------- .nv.callgraph             --------------------------
	.section	.nv.callgraph,"",@"SHT_CUDA_CALLGRAPH"
	.align	4
	.sectionentsize	8
	.align		4
        /*0000*/ 	.word	0x00000000
	.align		4
        /*0004*/ 	.word	0xffffffff
	.align		4
        /*0008*/ 	.word	0x00000000
	.align		4
        /*000c*/ 	.word	0xfffffffe
	.align		4
        /*0010*/ 	.word	0x00000000
	.align		4
        /*0014*/ 	.word	0xfffffffd
	.align		4
        /*0018*/ 	.word	0x00000000
	.align		4
        /*001c*/ 	.word	0xfffffffc


//--------------------- .text._Z8ell_spmvPiS_S_S_ii --------------------------
	.section	.text._Z8ell_spmvPiS_S_S_ii,"ax",@progbits
	.align	128
        .global         _Z8ell_spmvPiS_S_S_ii
        .type           _Z8ell_spmvPiS_S_S_ii,@function
        .size           _Z8ell_spmvPiS_S_S_ii,(.L_x_6 - _Z8ell_spmvPiS_S_S_ii)
        .other          _Z8ell_spmvPiS_S_S_ii,@"STO_CUDA_ENTRY STV_DEFAULT"
_Z8ell_spmvPiS_S_S_ii:
.text._Z8ell_spmvPiS_S_S_ii:
[----:B------:R-:W-:Y:S01]  /*0000*/  LDC R1, c[0x0][0x37c] ;  /* 0x0000df00ff017b82 */ /* 0x000fe20000000800 */
[----:B------:R-:W0:Y:S07]  /*0010*/  S2R R0, SR_TID.X ;  /* 0x0000000000007919 */ /* 0x000e2e0000002100 */
[----:B------:R-:W0:Y:S01]  /*0020*/  S2UR UR4, SR_CTAID.X ;  /* 0x00000000000479c3 */ /* 0x000e220000002500 */
[----:B------:R-:W1:Y:S07]  /*0030*/  LDCU UR5, c[0x0][0x3a0] ;  /* 0x00007400ff0577ac */ /* 0x000e6e0008000800 */
[----:B------:R-:W0:Y:S02]  /*0040*/  LDC R5, c[0x0][0x360] ;  /* 0x0000d800ff057b82 */ /* 0x000e240000000800 */
[----:B0-----:R-:W-:-:S05]  /*0050*/  IMAD R0, R5, UR4, R0 ;  /* 0x0000000405007c24 */ /* 0x001fca000f8e0200 */
[----:B-1----:R-:W-:-:S13]  /*0060*/  ISETP.GE.AND P0, PT, R0, UR5, PT ;  /* 0x0000000500007c0c */ /* 0x002fda000bf06270 */
[----:B------:R-:W-:Y:S05]  /*0070*/  @P0 EXIT ;  /* 0x000000000000094d */ /* 0x000fea0003800000 */
[----:B------:R-:W0:Y:S02]  /*0080*/  LDC R4, c[0x0][0x3a4] ;  /* 0x0000e900ff047b82 */ /* 0x000e240000000800 */
[----:B0-----:R-:W-:-:S13]  /*0090*/  ISETP.GE.AND P0, PT, R4, 0x1, PT ;  /* 0x000000010400780c */ /* 0x001fda0003f06270 */
[----:B------:R-:W-:Y:S05]  /*00a0*/  @!P0 EXIT ;  /* 0x000000000000894d */ /* 0x000fea0003800000 */
[----:B------:R-:W0:Y:S01]  /*00b0*/  LDCU UR4, c[0x0][0x370] ;  /* 0x00006e00ff0477ac */ /* 0x000e220008000800 */
[C---:B------:R-:W-:Y:S02]  /*00c0*/  LOP3.LUT R2, R4.reuse, 0x7ffffff8, RZ, 0xc0, !PT ;  /* 0x7ffffff804027812 */ /* 0x040fe400078ec0ff */
[C---:B------:R-:W-:Y:S01]  /*00d0*/  LOP3.LUT R3, R4.reuse, 0x7, RZ, 0xc0, !PT ;  /* 0x0000000704037812 */ /* 0x040fe200078ec0ff */
[----:B------:R-:W1:Y:S01]  /*00e0*/  LDCU.64 UR6, c[0x0][0x358] ;  /* 0x00006b00ff0677ac */ /* 0x000e620008000a00 */
[----:B------:R-:W-:Y:S02]  /*00f0*/  LOP3.LUT R4, R4, 0x3, RZ, 0xc0, !PT ;  /* 0x0000000304047812 */ /* 0x000fe400078ec0ff */
[----:B------:R-:W-:Y:S01]  /*0100*/  IADD3 R6, PT, PT, -R2, RZ, RZ ;  /* 0x000000ff02067210 */ /* 0x000fe20007ffe1ff */
[----:B0-----:R-:W-:-:S07]  /*0110*/  IMAD R5, R5, UR4, RZ ;  /* 0x0000000405057c24 */ /* 0x001fce000f8e02ff */
.L_x_4:
[----:B0-----:R-:W0:Y:S01]  /*0120*/  LDC R7, c[0x0][0x3a4] ;  /* 0x0000e900ff077b82 */ /* 0x001e220000000800 */
[----:B------:R-:W-:Y:S01]  /*0130*/  HFMA2 R23, -RZ, RZ, 0, 0 ;  /* 0x00000000ff177431 */ /* 0x000fe200000001ff */
[----:B------:R-:W-:Y:S02]  /*0140*/  MOV R28, RZ ;  /* 0x000000ff001c7202 */ /* 0x000fe40000000f00 */
[----:B0-----:R-:W-:-:S13]  /*0150*/  ISETP.GE.U32.AND P0, PT, R7, 0x8, PT ;  /* 0x000000080700780c */ /* 0x001fda0003f06070 */
[----:B------:R-:W-:Y:S05]  /*0160*/  @!P0 BRA `(.L_x_0) ;  /* 0x0000000400108947 */ /* 0x000fea0003800000 */
[----:B------:R-:W-:Y:S02]  /*0170*/  MOV R28, RZ ;  /* 0x000000ff001c7202 */ /* 0x000fe40000000f00 */
[----:B------:R-:W-:Y:S02]  /*0180*/  MOV R9, R0 ;  /* 0x0000000000097202 */ /* 0x000fe40000000f00 */
[----:B------:R-:W-:-:S07]  /*0190*/  MOV R8, R6 ;  /* 0x0000000600087202 */ /* 0x000fce0000000f00 */
.L_x_1:
[----:B------:R-:W0:Y:S08]  /*01a0*/  LDC.64 R16, c[0x0][0x388] ;  /* 0x0000e200ff107b82 */ /* 0x000e300000000a00 */
[----:B------:R-:W2:Y:S08]  /*01b0*/  LDC R11, c[0x0][0x3a0] ;  /* 0x0000e800ff0b7b82 */ /* 0x000eb00000000800 */
[----:B------:R-:W3:Y:S01]  /*01c0*/  LDC.64 R24, c[0x0][0x380] ;  /* 0x0000e000ff187b82 */ /* 0x000ee20000000a00 */
[----:B0-----:R-:W-:-:S07]  /*01d0*/  IMAD.WIDE R16, R9, 0x4, R16 ;  /* 0x0000000409107825 */ /* 0x001fce00078e0210 */
[----:B------:R-:W0:Y:S01]  /*01e0*/  LDC.64 R12, c[0x0][0x390] ;  /* 0x0000e400ff0c7b82 */ /* 0x000e220000000a00 */
[----:B-1----:R-:W0:Y:S01]  /*01f0*/  LDG.E R15, desc[UR6][R16.64] ;  /* 0x00000006100f7981 */ /* 0x002e22000c1e1900 */
[----:B--2---:R-:W-:-:S04]  /*0200*/  IMAD.WIDE R18, R11, 0x4, R16 ;  /* 0x000000040b127825 */ /* 0x004fc800078e0210 */
[----:B------:R-:W-:Y:S02]  /*0210*/  IMAD.WIDE R22, R11, 0x4, R18 ;  /* 0x000000040b167825 */ /* 0x000fe400078e0212 */
[----:B------:R-:W2:Y:S02]  /*0220*/  LDG.E R19, desc[UR6][R18.64] ;  /* 0x0000000612137981 */ /* 0x000ea4000c1e1900 */
[----:B---3--:R-:W-:Y:S02]  /*0230*/  IMAD.WIDE R24, R9, 0x4, R24 ;  /* 0x0000000409187825 */ /* 0x008fe400078e0218 */
[----:B------:R1:W3:Y:S04]  /*0240*/  LDG.E R27, desc[UR6][R22.64] ;  /* 0x00000006161b7981 */ /* 0x0002e8000c1e1900 */
[----:B------:R-:W4:Y:S01]  /*0250*/  LDG.E R21, desc[UR6][R24.64] ;  /* 0x0000000618157981 */ /* 0x000f22000c1e1900 */
[----:B0-----:R-:W-:-:S05]  /*0260*/  IMAD.WIDE R14, R15, 0x4, R12 ;  /* 0x000000040f0e7825 */ /* 0x001fca00078e020c */
[----:B------:R0:W4:Y:S01]  /*0270*/  LDG.E R10, desc[UR6][R14.64] ;  /* 0x000000060e0a7981 */ /* 0x000122000c1e1900 */
[----:B-1----:R-:W-:-:S04]  /*0280*/  IMAD.WIDE R22, R11, 0x4, R22 ;  /* 0x000000040b167825 */ /* 0x002fc800078e0216 */
[----:B--2---:R-:W-:-:S04]  /*0290*/  IMAD.WIDE R16, R19, 0x4, R12 ;  /* 0x0000000413107825 */ /* 0x004fc800078e020c */
[----:B0-----:R-:W-:-:S04]  /*02a0*/  IMAD.WIDE R14, R11, 0x4, R24 ;  /* 0x000000040b0e7825 */ /* 0x001fc800078e0218 */
[----:B---3--:R-:W-:Y:S01]  /*02b0*/  IMAD.WIDE R24, R27, 0x4, R12 ;  /* 0x000000041b187825 */ /* 0x008fe200078e020c */
[----:B------:R0:W2:Y:S04]  /*02c0*/  LDG.E R26, desc[UR6][R14.64] ;  /* 0x000000060e1a7981 */ /* 0x0000a8000c1e1900 */
[----:B------:R1:W2:Y:S04]  /*02d0*/  LDG.E R27, desc[UR6][R16.64] ;  /* 0x00000006101b7981 */ /* 0x0002a8000c1e1900 */
[----:B------:R-:W3:Y:S01]  /*02e0*/  LDG.E R24, desc[UR6][R24.64] ;  /* 0x0000000618187981 */ /* 0x000ee2000c1e1900 */
[----:B0-----:R-:W-:-:S05]  /*02f0*/  IMAD.WIDE R14, R11, 0x4, R14 ;  /* 0x000000040b0e7825 */ /* 0x001fca00078e020e */
[----:B------:R-:W3:Y:S01]  /*0300*/  LDG.E R25, desc[UR6][R14.64] ;  /* 0x000000060e197981 */ /* 0x000ee2000c1e1900 */
[----:B----4-:R-:W-:Y:S02]  /*0310*/  IMAD R28, R21, R10, R28 ;  /* 0x0000000a151c7224 */ /* 0x010fe400078e021c */
[C---:B------:R-:W-:Y:S01]  /*0320*/  IMAD.WIDE R20, R11.reuse, 0x4, R22 ;  /* 0x000000040b147825 */ /* 0x040fe200078e0216 */
[----:B------:R0:W4:Y:S03]  /*0330*/  LDG.E R10, desc[UR6][R22.64] ;  /* 0x00000006160a7981 */ /* 0x000126000c1e1900 */
[C---:B-1----:R-:W-:Y:S02]  /*0340*/  IMAD.WIDE R16, R11.reuse, 0x4, R20 ;  /* 0x000000040b107825 */ /* 0x042fe400078e0214 */
[----:B------:R-:W5:Y:S02]  /*0350*/  LDG.E R21, desc[UR6][R20.64] ;  /* 0x0000000614157981 */ /* 0x000f64000c1e1900 */
[----:B------:R-:W-:-:S02]  /*0360*/  IMAD.WIDE R18, R11, 0x4, R16 ;  /* 0x000000040b127825 */ /* 0x000fc400078e0210 */
[----:B------:R-:W5:Y:S02]  /*0370*/  LDG.E R17, desc[UR6][R16.64] ;  /* 0x0000000610117981 */ /* 0x000f64000c1e1900 */
[C---:B0-----:R-:W-:Y:S02]  /*0380*/  IMAD.WIDE R22, R11.reuse, 0x4, R18 ;  /* 0x000000040b167825 */ /* 0x041fe400078e0212 */
[----:B------:R-:W5:Y:S04]  /*0390*/  LDG.E R19, desc[UR6][R18.64] ;  /* 0x0000000612137981 */ /* 0x000f68000c1e1900 */
[----:B------:R-:W5:Y:S01]  /*03a0*/  LDG.E R23, desc[UR6][R22.64] ;  /* 0x0000000616177981 */ /* 0x000f62000c1e1900 */
[----:B------:R-:W-:-:S04]  /*03b0*/  IMAD.WIDE R14, R11, 0x4, R14 ;  /* 0x000000040b0e7825 */ /* 0x000fc800078e020e */
[----:B--2---:R-:W-:Y:S02]  /*03c0*/  IMAD R28, R26, R27, R28 ;  /* 0x0000001b1a1c7224 */ /* 0x004fe400078e021c */
[----:B------:R-:W-:Y:S02]  /*03d0*/  IMAD.WIDE R26, R11, 0x4, R14 ;  /* 0x000000040b1a7825 */ /* 0x000fe400078e020e */
[----:B------:R3:W2:Y:S02]  /*03e0*/  LDG.E R14, desc[UR6][R14.64] ;  /* 0x000000060e0e7981 */ /* 0x0006a4000c1e1900 */
[----:B---3--:R-:W-:Y:S02]  /*03f0*/  IMAD R15, R25, R24, R28 ;  /* 0x00000018190f7224 */ /* 0x008fe400078e021c */
[----:B------:R-:W-:-:S05]  /*0400*/  IMAD.WIDE R28, R11, 0x4, R26 ;  /* 0x000000040b1c7825 */ /* 0x000fca00078e021a */
[----:B------:R0:W3:Y:S02]  /*0410*/  LDG.E R22, desc[UR6][R28.64] ;  /* 0x000000061c167981 */ /* 0x0000e4000c1e1900 */
[----:B0-----:R-:W-:-:S04]  /*0420*/  IMAD.WIDE R28, R11, 0x4, R28 ;  /* 0x000000040b1c7825 */ /* 0x001fc800078e021c */
[--C-:B----4-:R-:W-:Y:S02]  /*0430*/  IMAD.WIDE R24, R10, 0x4, R12.reuse ;  /* 0x000000040a187825 */ /* 0x110fe400078e020c */
[----:B------:R0:W4:Y:S04]  /*0440*/  LDG.E R10, desc[UR6][R26.64] ;  /* 0x000000061a0a7981 */ /* 0x000128000c1e1900 */
[----:B------:R-:W2:Y:S01]  /*0450*/  LDG.E R24, desc[UR6][R24.64] ;  /* 0x0000000618187981 */ /* 0x000ea2000c1e1900 */
[----:B-----5:R-:W-:-:S04]  /*0460*/  IMAD.WIDE R20, R21, 0x4, R12 ;  /* 0x0000000415147825 */ /* 0x020fc800078e020c */
[--C-:B------:R-:W-:Y:S02]  /*0470*/  IMAD.WIDE R16, R17, 0x4, R12.reuse ;  /* 0x0000000411107825 */ /* 0x100fe400078e020c */
[----:B------:R-:W4:Y:S02]  /*0480*/  LDG.E R21, desc[UR6][R20.64] ;  /* 0x0000000614157981 */ /* 0x000f24000c1e1900 */
[--C-:B------:R-:W-:Y:S02]  /*0490*/  IMAD.WIDE R18, R19, 0x4, R12.reuse ;  /* 0x0000000413127825 */ /* 0x100fe400078e020c */
[----:B------:R-:W3:Y:S02]  /*04a0*/  LDG.E R17, desc[UR6][R16.64] ;  /* 0x0000000610117981 */ /* 0x000ee4000c1e1900 */
[----:B------:R-:W-:Y:S02]  /*04b0*/  IMAD.WIDE R12, R23, 0x4, R12 ;  /* 0x00000004170c7825 */ /* 0x000fe400078e020c */
[----:B------:R-:W5:Y:S02]  /*04c0*/  LDG.E R23, desc[UR6][R28.64] ;  /* 0x000000061c177981 */ /* 0x000f64000c1e1900 */
[----:B0-----:R-:W-:-:S02]  /*04d0*/  IMAD.WIDE R26, R11, 0x4, R28 ;  /* 0x000000040b1a7825 */ /* 0x001fc400078e021c */
[----:B------:R-:W5:Y:S04]  /*04e0*/  LDG.E R18, desc[UR6][R18.64] ;  /* 0x0000000612127981 */ /* 0x000f68000c1e1900 */
[----:B------:R-:W5:Y:S04]  /*04f0*/  LDG.E R27, desc[UR6][R26.64] ;  /* 0x000000061a1b7981 */ /* 0x000f68000c1e1900 */
[----:B------:R-:W5:Y:S01]  /*0500*/  LDG.E R12, desc[UR6][R12.64] ;  /* 0x000000060c0c7981 */ /* 0x000f62000c1e1900 */
[----:B------:R-:W-:-:S04]  /*0510*/  IADD3 R8, PT, PT, R8, 0x8, RZ ;  /* 0x0000000808087810 */ /* 0x000fc80007ffe0ff */
[----:B------:R-:W-:Y:S02]  /*0520*/  ISETP.NE.AND P0, PT, R8, RZ, PT ;  /* 0x000000ff0800720c */ /* 0x000fe40003f05270 */
[----:B------:R-:W-:Y:S01]  /*0530*/  LEA R9, R11, R9, 0x3 ;  /* 0x000000090b097211 */ /* 0x000fe200078e18ff */
[----:B--2---:R-:W-:-:S04]  /*0540*/  IMAD R14, R14, R24, R15 ;  /* 0x000000180e0e7224 */ /* 0x004fc800078e020f */
[----:B----4-:R-:W-:-:S04]  /*0550*/  IMAD R10, R10, R21, R14 ;  /* 0x000000150a0a7224 */ /* 0x010fc800078e020e */
[----:B---3--:R-:W-:-:S04]  /*0560*/  IMAD R10, R22, R17, R10 ;  /* 0x00000011160a7224 */ /* 0x008fc800078e020a */
[----:B-----5:R-:W-:-:S04]  /*0570*/  IMAD R10, R23, R18, R10 ;  /* 0x00000012170a7224 */ /* 0x020fc800078e020a */
[----:B------:R-:W-:Y:S01]  /*0580*/  IMAD R28, R27, R12, R10 ;  /* 0x0000000c1b1c7224 */ /* 0x000fe200078e020a */
[----:B------:R-:W-:Y:S06]  /*0590*/  @P0 BRA `(.L_x_1) ;  /* 0xfffffffc00000947 */ /* 0x000fec000383ffff */
[----:B------:R-:W-:-:S07]  /*05a0*/  MOV R23, R2 ;  /* 0x0000000200177202 */ /* 0x000fce0000000f00 */
.L_x_0:
[----:B------:R-:W-:-:S13]  /*05b0*/  ISETP.NE.AND P0, PT, R3, RZ, PT ;  /* 0x000000ff0300720c */ /* 0x000fda0003f05270 */
[----:B------:R-:W-:Y:S05]  /*05c0*/  @!P0 BRA `(.L_x_2) ;  /* 0x0000000400248947 */ /* 0x000fea0003800000 */
[----:B------:R-:W-:Y:S02]  /*05d0*/  IADD3 R8, PT, PT, R3, -0x1, RZ ;  /* 0xffffffff03087810 */ /* 0x000fe40007ffe0ff */
[----:B------:R-:W-:Y:S02]  /*05e0*/  ISETP.NE.AND P1, PT, R4, RZ, PT ;  /* 0x000000ff0400720c */ /* 0x000fe40003f25270 */
[----:B------:R-:W-:-:S13]  /*05f0*/  ISETP.GE.U32.AND P0, PT, R8, 0x3, PT ;  /* 0x000000030800780c */ /* 0x000fda0003f06070 */
[----:B------:R-:W-:Y:S05]  /*0600*/  @!P0 BRA `(.L_x_3) ;  /* 0x0000000000888947 */ /* 0x000fea0003800000 */
[----:B------:R-:W0:Y:S08]  /*0610*/  LDC R27, c[0x0][0x3a0] ;  /* 0x0000e800ff1b7b82 */ /* 0x000e300000000800 */
[----:B------:R-:W2:Y:S08]  /*0620*/  LDC.64 R14, c[0x0][0x388] ;  /* 0x0000e200ff0e7b82 */ /* 0x000eb00000000a00 */
[----:B------:R-:W3:Y:S01]  /*0630*/  LDC.64 R16, c[0x0][0x380] ;  /* 0x0000e000ff107b82 */ /* 0x000ee20000000a00 */
[----:B0-----:R-:W-:-:S07]  /*0640*/  IMAD R11, R23, R27, R0 ;  /* 0x0000001b170b7224 */ /* 0x001fce00078e0200 */
[----:B------:R-:W0:Y:S01]  /*0650*/  LDC.64 R8, c[0x0][0x390] ;  /* 0x0000e400ff087b82 */ /* 0x000e220000000a00 */
[----:B--2---:R-:W-:-:S05]  /*0660*/  IMAD.WIDE R14, R11, 0x4, R14 ;  /* 0x000000040b0e7825 */ /* 0x004fca00078e020e */
[----:B-1----:R1:W0:Y:S01]  /*0670*/  LDG.E R19, desc[UR6][R14.64] ;  /* 0x000000060e137981 */ /* 0x002222000c1e1900 */
[----:B------:R-:W-:-:S04]  /*0680*/  IMAD.WIDE R12, R27, 0x4, R14 ;  /* 0x000000041b0c7825 */ /* 0x000fc800078e020e */
[C---:B------:R-:W-:Y:S02]  /*0690*/  IMAD.WIDE R20, R27.reuse, 0x4, R12 ;  /* 0x000000041b147825 */ /* 0x040fe400078e020c */
[----:B------:R-:W2:Y:S02]  /*06a0*/  LDG.E R13, desc[UR6][R12.64] ;  /* 0x000000060c0d7981 */ /* 0x000ea4000c1e1900 */
[----:B------:R-:W-:Y:S02]  /*06b0*/  IMAD.WIDE R24, R27, 0x4, R20 ;  /* 0x000000041b187825 */ /* 0x000fe400078e0214 */
[----:B------:R-:W4:Y:S04]  /*06c0*/  LDG.E R21, desc[UR6][R20.64] ;  /* 0x0000000614157981 */ /* 0x000f28000c1e1900 */
[----:B------:R-:W5:Y:S01]  /*06d0*/  LDG.E R25, desc[UR6][R24.64] ;  /* 0x0000000618197981 */ /* 0x000f62000c1e1900 */
[----:B---3--:R-:W-:-:S04]  /*06e0*/  IMAD.WIDE R16, R11, 0x4, R16 ;  /* 0x000000040b107825 */ /* 0x008fc800078e0210 */
[C---:B------:R-:W-:Y:S02]  /*06f0*/  IMAD.WIDE R10, R27.reuse, 0x4, R16 ;  /* 0x000000041b0a7825 */ /* 0x040fe400078e0210 */
[----:B------:R-:W3:Y:S02]  /*0700*/  LDG.E R17, desc[UR6][R16.64] ;  /* 0x0000000610117981 */ /* 0x000ee4000c1e1900 */
[C---:B-1----:R-:W-:Y:S02]  /*0710*/  IMAD.WIDE R14, R27.reuse, 0x4, R10 ;  /* 0x000000041b0e7825 */ /* 0x042fe400078e020a */
[----:B------:R-:W3:Y:S02]  /*0720*/  LDG.E R10, desc[UR6][R10.64] ;  /* 0x000000060a0a7981 */ /* 0x000ee4000c1e1900 */
[----:B------:R-:W-:Y:S02]  /*0730*/  IMAD.WIDE R26, R27, 0x4, R14 ;  /* 0x000000041b1a7825 */ /* 0x000fe400078e020e */
[----:B------:R-:W3:Y:S04]  /*0740*/  LDG.E R22, desc[UR6][R14.64] ;  /* 0x000000060e167981 */ /* 0x000ee8000c1e1900 */
[----:B------:R-:W3:Y:S01]  /*0750*/  LDG.E R26, desc[UR6][R26.64] ;  /* 0x000000061a1a7981 */ /* 0x000ee2000c1e1900 */
[----:B0-----:R-:W-:-:S06]  /*0760*/  IMAD.WIDE R18, R19, 0x4, R8 ;  /* 0x0000000413127825 */ /* 0x001fcc00078e0208 */
[----:B------:R-:W3:Y:S01]  /*0770*/  LDG.E R18, desc[UR6][R18.64] ;  /* 0x0000000612127981 */ /* 0x000ee2000c1e1900 */
[----:B--2---:R-:W-:-:S04]  /*0780*/  IMAD.WIDE R12, R13, 0x4, R8 ;  /* 0x000000040d0c7825 */ /* 0x004fc800078e0208 */
[--C-:B----4-:R-:W-:Y:S02]  /*0790*/  IMAD.WIDE R20, R21, 0x4, R8.reuse ;  /* 0x0000000415147825 */ /* 0x110fe400078e0208 */
[----:B------:R-:W2:Y:S02]  /*07a0*/  LDG.E R13, desc[UR6][R12.64] ;  /* 0x000000060c0d7981 */ /* 0x000ea4000c1e1900 */
[----:B-----5:R-:W-:Y:S02]  /*07b0*/  IMAD.WIDE R8, R25, 0x4, R8 ;  /* 0x0000000419087825 */ /* 0x020fe400078e0208 */
[----:B------:R-:W4:Y:S04]  /*07c0*/  LDG.E R20, desc[UR6][R20.64] ;  /* 0x0000000614147981 */ /* 0x000f28000c1e1900 */
[----:B------:R-:W5:Y:S01]  /*07d0*/  LDG.E R8, desc[UR6][R8.64] ;  /* 0x0000000608087981 */ /* 0x000f62000c1e1900 */
[----:B------:R-:W-:Y:S01]  /*07e0*/  IADD3 R23, PT, PT, R23, 0x4, RZ ;  /* 0x0000000417177810 */ /* 0x000fe20007ffe0ff */
[----:B---3--:R-:W-:-:S04]  /*07f0*/  IMAD R17, R17, R18, R28 ;  /* 0x0000001211117224 */ /* 0x008fc800078e021c */
[----:B--2---:R-:W-:-:S04]  /*0800*/  IMAD R17, R10, R13, R17 ;  /* 0x0000000d0a117224 */ /* 0x004fc800078e0211 */
[----:B----4-:R-:W-:-:S04]  /*0810*/  IMAD R17, R22, R20, R17 ;  /* 0x0000001416117224 */ /* 0x010fc800078e0211 */
[----:B-----5:R-:W-:-:S07]  /*0820*/  IMAD R28, R26, R8, R17 ;  /* 0x000000081a1c7224 */ /* 0x020fce00078e0211 */
.L_x_3:
[----:B------:R-:W-:Y:S05]  /*0830*/  @!P1 BRA `(.L_x_2) ;  /* 0x0000000000889947 */ /* 0x000fea0003800000 */
[----:B------:R-:W-:Y:S01]  /*0840*/  ISETP.NE.AND P0, PT, R4, 0x1, PT ;  /* 0x000000010400780c */ /* 0x000fe20003f05270 */
[----:B------:R-:W0:Y:S01]  /*0850*/  LDC.64 R24, c[0x0][0x388] ;  /* 0x0000e200ff187b82 */ /* 0x000e220000000a00 */
[----:B------:R-:W-:-:S07]  /*0860*/  LOP3.LUT P1, RZ, R7, 0x1, RZ, 0xc0, !PT ;  /* 0x0000000107ff7812 */ /* 0x000fce000782c0ff */
[----:B------:R-:W2:Y:S08]  /*0870*/  LDC.64 R8, c[0x0][0x388] ;  /* 0x0000e200ff087b82 */ /* 0x000eb00000000a00 */
[----:B------:R-:W3:Y:S08]  /*0880*/  @P0 LDC R15, c[0x0][0x3a0] ;  /* 0x0000e800ff0f0b82 */ /* 0x000ef00000000800 */
[----:B------:R-:W4:Y:S08]  /*0890*/  @P1 LDC R7, c[0x0][0x3a0] ;  /* 0x0000e800ff071b82 */ /* 0x000f300000000800 */
[----:B------:R-:W5:Y:S01]  /*08a0*/  LDC.64 R18, c[0x0][0x380] ;  /* 0x0000e000ff127b82 */ /* 0x000f620000000a00 */
[C---:B---3--:R-:W-:Y:S01]  /*08b0*/  @P0 IMAD R17, R23.reuse, R15, R0 ;  /* 0x0000000f17110224 */ /* 0x048fe200078e0200 */
[----:B------:R-:W-:-:S06]  /*08c0*/  @P0 IADD3 R23, PT, PT, R23, 0x2, RZ ;  /* 0x0000000217170810 */ /* 0x000fcc0007ffe0ff */
[----:B------:R-:W3:Y:S01]  /*08d0*/  LDC.64 R10, c[0x0][0x380] ;  /* 0x0000e000ff0a7b82 */ /* 0x000ee20000000a00 */
[----:B0-----:R-:W-:-:S04]  /*08e0*/  @P0 IMAD.WIDE R24, R17, 0x4, R24 ;  /* 0x0000000411180825 */ /* 0x001fc800078e0218 */
[----:B----4-:R-:W-:Y:S02]  /*08f0*/  @P1 IMAD R7, R23, R7, R0 ;  /* 0x0000000717071224 */ /* 0x010fe400078e0200 */
[----:B------:R-:W-:Y:S01]  /*0900*/  @P0 IMAD.WIDE R22, R15, 0x4, R24 ;  /* 0x000000040f160825 */ /* 0x000fe200078e0218 */
[----:B------:R-:W0:Y:S01]  /*0910*/  @P1 LDC.64 R12, c[0x0][0x390] ;  /* 0x0000e400ff0c1b82 */ /* 0x000e220000000a00 */
[----:B-1----:R-:W4:Y:S02]  /*0920*/  @P0 LDG.E R25, desc[UR6][R24.64] ;  /* 0x0000000618190981 */ /* 0x002f24000c1e1900 */
[----:B--2---:R-:W-:Y:S02]  /*0930*/  @P1 IMAD.WIDE R20, R7, 0x4, R8 ;  /* 0x0000000407141825 */ /* 0x004fe400078e0208 */
[----:B------:R-:W2:Y:S03]  /*0940*/  @P0 LDG.E R23, desc[UR6][R22.64] ;  /* 0x0000000616170981 */ /* 0x000ea6000c1e1900 */
[----:B------:R-:W4:Y:S01]  /*0950*/  @P0 LDC.64 R8, c[0x0][0x390] ;  /* 0x0000e400ff080b82 */ /* 0x000f220000000a00 */
[----:B------:R-:W0:Y:S01]  /*0960*/  @P1 LDG.E R21, desc[UR6][R20.64] ;  /* 0x0000000614151981 */ /* 0x000e22000c1e1900 */
[----:B-----5:R-:W-:-:S04]  /*0970*/  @P0 IMAD.WIDE R18, R17, 0x4, R18 ;  /* 0x0000000411120825 */ /* 0x020fc800078e0212 */
[----:B------:R-:W-:Y:S02]  /*0980*/  @P0 IMAD.WIDE R14, R15, 0x4, R18 ;  /* 0x000000040f0e0825 */ /* 0x000fe400078e0212 */
[----:B------:R-:W5:Y:S02]  /*0990*/  @P0 LDG.E R19, desc[UR6][R18.64] ;  /* 0x0000000612130981 */ /* 0x000f64000c1e1900 */
[----:B---3--:R-:W-:Y:S02]  /*09a0*/  @P1 IMAD.WIDE R10, R7, 0x4, R10 ;  /* 0x00000004070a1825 */ /* 0x008fe400078e020a */
[----:B------:R-:W3:Y:S04]  /*09b0*/  @P0 LDG.E R14, desc[UR6][R14.64] ;  /* 0x000000060e0e0981 */ /* 0x000ee8000c1e1900 */
[----:B------:R-:W3:Y:S01]  /*09c0*/  @P1 LDG.E R11, desc[UR6][R10.64] ;  /* 0x000000060a0b1981 */ /* 0x000ee2000c1e1900 */
[----:B----4-:R-:W-:-:S04]  /*09d0*/  @P0 IMAD.WIDE R16, R25, 0x4, R8 ;  /* 0x0000000419100825 */ /* 0x010fc800078e0208 */
[----:B--2---:R-:W-:Y:S02]  /*09e0*/  @P0 IMAD.WIDE R8, R23, 0x4, R8 ;  /* 0x0000000417080825 */ /* 0x004fe400078e0208 */
[----:B------:R-:W5:Y:S02]  /*09f0*/  @P0 LDG.E R16, desc[UR6][R16.64] ;  /* 0x0000000610100981 */ /* 0x000f64000c1e1900 */
[----:B0-----:R-:W-:Y:S02]  /*0a00*/  @P1 IMAD.WIDE R12, R21, 0x4, R12 ;  /* 0x00000004150c1825 */ /* 0x001fe400078e020c */
[----:B------:R-:W3:Y:S04]  /*0a10*/  @P0 LDG.E R8, desc[UR6][R8.64] ;  /* 0x0000000608080981 */ /* 0x000ee8000c1e1900 */
[----:B------:R-:W2:Y:S01]  /*0a20*/  @P1 LDG.E R12, desc[UR6][R12.64] ;  /* 0x000000060c0c1981 */ /* 0x000ea2000c1e1900 */
[----:B-----5:R-:W-:-:S04]  /*0a30*/  @P0 IMAD R7, R19, R16, R28 ;  /* 0x0000001013070224 */ /* 0x020fc800078e021c */
[----:B---3--:R-:W-:-:S04]  /*0a40*/  @P0 IMAD R28, R14, R8, R7 ;  /* 0x000000080e1c0224 */ /* 0x008fc800078e0207 */
[----:B--2---:R-:W-:-:S07]  /*0a50*/  @P1 IMAD R28, R11, R12, R28 ;  /* 0x0000000c0b1c1224 */ /* 0x004fce00078e021c */
.L_x_2:
[----:B------:R-:W0:Y:S01]  /*0a60*/  LDC.64 R8, c[0x0][0x398] ;  /* 0x0000e600ff087b82 */ /* 0x000e220000000a00 */
[----:B------:R-:W2:Y:S01]  /*0a70*/  LDCU UR4, c[0x0][0x3a0] ;  /* 0x00007400ff0477ac */ /* 0x000ea20008000800 */
[----:B0-----:R-:W-:-:S05]  /*0a80*/  IMAD.WIDE R8, R0, 0x4, R8 ;  /* 0x0000000400087825 */ /* 0x001fca00078e0208 */
[----:B-1----:R-:W3:Y:S01]  /*0a90*/  LDG.E R7, desc[UR6][R8.64] ;  /* 0x0000000608077981 */ /* 0x002ee2000c1e1900 */
[----:B------:R-:W-:-:S04]  /*0aa0*/  IADD3 R0, PT, PT, R5, R0, RZ ;  /* 0x0000000005007210 */ /* 0x000fc80007ffe0ff */
[----:B--2---:R-:W-:Y:S02]  /*0ab0*/  ISETP.GE.AND P0, PT, R0, UR4, PT ;  /* 0x0000000400007c0c */ /* 0x004fe4000bf06270 */
[----:B---3--:R-:W-:-:S05]  /*0ac0*/  IADD3 R7, PT, PT, R7, R28, RZ ;  /* 0x0000001c07077210 */ /* 0x008fca0007ffe0ff */
[----:B------:R0:W-:Y:S06]  /*0ad0*/  STG.E desc[UR6][R8.64], R7 ;  /* 0x0000000708007986 */ /* 0x0001ec000c101906 */
[----:B------:R-:W-:Y:S05]  /*0ae0*/  @!P0 BRA `(.L_x_4) ;  /* 0xfffffff4008c8947 */ /* 0x000fea000383ffff */
[----:B------:R-:W-:Y:S05]  /*0af0*/  EXIT ;  /* 0x000000000000794d */ /* 0x000fea0003800000 */
.L_x_5:
[----:B------:R-:W-:-:S00]  /*0b00*/  BRA `(.L_x_5) ;  /* 0xfffffffc00fc7947 */ /* 0x000fc0000383ffff */
[----:B------:R-:W-:-:S00]  /*0b10*/  NOP ;  /* 0x0000000000007918 */ /* 0x000fc00000000000 */
        /* <DEDUP_REMOVED lines=14> */
.L_x_6:


//--------------------- .nv.shared.reserved.0     --------------------------
	.section	.nv.shared.reserved.0,"aw",@nobits
	.weak		__nv_reservedSMEM_offset_0_alias
	.size		__nv_reservedSMEM_offset_0_alias, 0, 64
	.other		__nv_reservedSMEM_offset_0_alias,@"STO_CUDA_RESERVED_SHARED STV_DEFAULT"
__nv_reservedSMEM_offset_0_alias:
	.zero		0
	.zero		64


//--------------------- .nv.constant0._Z8ell_spmvPiS_S_S_ii --------------------------
	.section	.nv.constant0._Z8ell_spmvPiS_S_S_ii,"a",@progbits
	.sectionflags	@""
	.align	4
.nv.constant0._Z8ell_spmvPiS_S_S_ii:
	.zero		936


//--------------------- SYMBOLS --------------------------

	.type		.nv.reservedSmem.offset0,@object
	.size		.nv.reservedSmem.offset0,0x4
